//
// Generated by NVIDIA NVVM Compiler
//
// Compiler Build ID: CL-36424714
// Cuda compilation tools, release 13.0, V13.0.88
// Based on NVVM 20.0.0
//

.version 9.0
.target sm_100
.address_size 64

	// .globl	pack_quadrants_singleblock
.extern .shared .align 16 .b8 sh[];

.visible .entry pack_quadrants_singleblock(
	.param .u64 .ptr .align 1 pack_quadrants_singleblock_param_0,
	.param .u64 .ptr .align 1 pack_quadrants_singleblock_param_1,
	.param .u64 .ptr .align 1 pack_quadrants_singleblock_param_2,
	.param .u64 .ptr .align 1 pack_quadrants_singleblock_param_3,
	.param .u32 pack_quadrants_singleblock_param_4,
	.param .u32 pack_quadrants_singleblock_param_5,
	.param .f32 pack_quadrants_singleblock_param_6,
	.param .f32 pack_quadrants_singleblock_param_7,
	.param .f32 pack_quadrants_singleblock_param_8,
	.param .f32 pack_quadrants_singleblock_param_9
)
{
	.reg .pred 	%p<60>;
	.reg .b32 	%r<126>;
	.reg .b32 	%f<31>;
	.reg .b64 	%rd<44>;

	ld.param.u64 	%rd7, [pack_quadrants_singleblock_param_0];
	ld.param.u64 	%rd8, [pack_quadrants_singleblock_param_1];
	ld.param.u64 	%rd9, [pack_quadrants_singleblock_param_2];
	ld.param.u64 	%rd10, [pack_quadrants_singleblock_param_3];
	ld.param.u32 	%r36, [pack_quadrants_singleblock_param_4];
	ld.param.u32 	%r37, [pack_quadrants_singleblock_param_5];
	ld.param.f32 	%f17, [pack_quadrants_singleblock_param_6];
	ld.param.f32 	%f18, [pack_quadrants_singleblock_param_7];
	ld.param.f32 	%f19, [pack_quadrants_singleblock_param_8];
	ld.param.f32 	%f20, [pack_quadrants_singleblock_param_9];
	cvta.to.global.u64 	%rd1, %rd10;
	cvta.to.global.u64 	%rd2, %rd8;
	cvta.to.global.u64 	%rd3, %rd7;
	cvta.to.global.u64 	%rd4, %rd9;
	mov.u32 	%r1, %tid.x;
	setp.gt.u32 	%p1, %r1, 3;
	@%p1 bra 	$L__BB0_2;
	shl.b32 	%r38, %r1, 2;
	mov.u32 	%r39, sh;
	add.s32 	%r40, %r39, %r38;
	mov.b32 	%r41, 0;
	st.shared.u32 	[%r40], %r41;
$L__BB0_2:
	bar.sync 	0;
	setp.ge.s32 	%p2, %r1, %r37;
	@%p2 bra 	$L__BB0_8;
	add.f32 	%f21, %f17, %f19;
	mul.f32 	%f1, %f21, 0f3F000000;
	add.f32 	%f22, %f18, %f20;
	mul.f32 	%f2, %f22, 0f3F000000;
	mov.u32 	%r2, %ntid.x;
	mov.u32 	%r114, %r1;
$L__BB0_4:
	add.s32 	%r43, %r114, %r36;
	mul.wide.s32 	%rd11, %r43, 4;
	add.s64 	%rd12, %rd4, %rd11;
	ld.global.nc.u32 	%r44, [%rd12];
	mul.wide.s32 	%rd13, %r44, 4;
	add.s64 	%rd14, %rd3, %rd13;
	ld.global.nc.f32 	%f3, [%rd14];
	add.s64 	%rd15, %rd2, %rd13;
	ld.global.nc.f32 	%f23, [%rd15];
	setp.lt.f32 	%p3, %f3, %f1;
	setp.ge.f32 	%p4, %f23, %f2;
	mov.b32 	%r115, 0;
	and.pred  	%p5, %p3, %p4;
	@%p5 bra 	$L__BB0_7;
	setp.ge.f32 	%p6, %f23, %f2;
	setp.ge.f32 	%p7, %f3, %f1;
	mov.b32 	%r115, 1;
	and.pred  	%p8, %p7, %p6;
	@%p8 bra 	$L__BB0_7;
	setp.geu.f32 	%p9, %f3, %f1;
	setp.geu.f32 	%p10, %f23, %f2;
	selp.b32 	%r46, 3, 2, %p10;
	selp.b32 	%r115, 3, %r46, %p9;
$L__BB0_7:
	shl.b32 	%r47, %r115, 2;
	mov.u32 	%r48, sh;
	add.s32 	%r49, %r48, %r47;
	atom.shared.add.u32 	%r50, [%r49], 1;
	add.s32 	%r114, %r114, %r2;
	setp.lt.s32 	%p11, %r114, %r37;
	@%p11 bra 	$L__BB0_4;
$L__BB0_8:
	bar.sync 	0;
	setp.ne.s32 	%p12, %r1, 0;
	@%p12 bra 	$L__BB0_10;
	.pragma "used_bytes_mask 4095";
	ld.shared.v4.u32 	{%r51, %r52, %r53, %r54}, [sh];
	add.s32 	%r55, %r52, %r51;
	add.s32 	%r56, %r53, %r55;
	mov.b32 	%r57, 0;
	st.shared.v4.u32 	[sh+16], {%r57, %r51, %r55, %r56};
	st.shared.v4.u32 	[sh+32], {%r57, %r57, %r57, %r57};
$L__BB0_10:
	bar.sync 	0;
	setp.lt.s32 	%p13, %r37, 1;
	@%p13 bra 	$L__BB0_36;
	add.f32 	%f24, %f17, %f19;
	mul.f32 	%f5, %f24, 0f3F000000;
	add.f32 	%f25, %f18, %f20;
	mul.f32 	%f6, %f25, 0f3F000000;
	and.b32  	%r7, %r37, 3;
	setp.lt.u32 	%p14, %r37, 4;
	mov.b32 	%r122, 0;
	@%p14 bra 	$L__BB0_28;
	and.b32  	%r122, %r37, 2147483644;
	neg.s32 	%r117, %r122;
	add.s64 	%rd5, %rd4, 8;
	mov.u32 	%r116, %r36;
$L__BB0_13:
	setp.ne.s32 	%p15, %r1, 0;
	@%p15 bra 	$L__BB0_27;
	mul.wide.s32 	%rd16, %r116, 4;
	add.s64 	%rd6, %rd5, %rd16;
	ld.global.nc.u32 	%r12, [%rd6+-8];
	mul.wide.s32 	%rd17, %r12, 4;
	add.s64 	%rd18, %rd3, %rd17;
	ld.global.nc.f32 	%f7, [%rd18];
	add.s64 	%rd19, %rd2, %rd17;
	ld.global.nc.f32 	%f26, [%rd19];
	setp.lt.f32 	%p16, %f7, %f5;
	setp.ge.f32 	%p17, %f26, %f6;
	mov.b32 	%r118, 0;
	and.pred  	%p18, %p16, %p17;
	@%p18 bra 	$L__BB0_17;
	setp.ge.f32 	%p19, %f26, %f6;
	setp.ge.f32 	%p20, %f7, %f5;
	mov.b32 	%r118, 1;
	and.pred  	%p21, %p20, %p19;
	@%p21 bra 	$L__BB0_17;
	setp.geu.f32 	%p22, %f7, %f5;
	setp.geu.f32 	%p23, %f26, %f6;
	selp.b32 	%r61, 3, 2, %p23;
	selp.b32 	%r118, 3, %r61, %p22;
$L__BB0_17:
	shl.b32 	%r63, %r118, 2;
	mov.u32 	%r64, sh;
	add.s32 	%r65, %r64, %r63;
	ld.shared.u32 	%r66, [%r65+32];
	add.s32 	%r67, %r66, 1;
	st.shared.u32 	[%r65+32], %r67;
	ld.shared.u32 	%r68, [%r65+16];
	add.s32 	%r69, %r66, %r36;
	add.s32 	%r70, %r69, %r68;
	mul.wide.s32 	%rd20, %r70, 4;
	add.s64 	%rd21, %rd1, %rd20;
	st.global.u32 	[%rd21], %r12;
	ld.global.nc.u32 	%r15, [%rd6+-4];
	mul.wide.s32 	%rd22, %r15, 4;
	add.s64 	%rd23, %rd3, %rd22;
	ld.global.nc.f32 	%f9, [%rd23];
	add.s64 	%rd24, %rd2, %rd22;
	ld.global.nc.f32 	%f27, [%rd24];
	setp.lt.f32 	%p24, %f9, %f5;
	setp.ge.f32 	%p25, %f27, %f6;
	mov.b32 	%r119, 0;
	and.pred  	%p26, %p24, %p25;
	@%p26 bra 	$L__BB0_20;
	setp.ge.f32 	%p27, %f27, %f6;
	setp.ge.f32 	%p28, %f9, %f5;
	mov.b32 	%r119, 1;
	and.pred  	%p29, %p28, %p27;
	@%p29 bra 	$L__BB0_20;
	setp.geu.f32 	%p30, %f9, %f5;
	setp.geu.f32 	%p31, %f27, %f6;
	selp.b32 	%r72, 3, 2, %p31;
	selp.b32 	%r119, 3, %r72, %p30;
$L__BB0_20:
	shl.b32 	%r74, %r119, 2;
	add.s32 	%r76, %r64, %r74;
	ld.shared.u32 	%r77, [%r76+32];
	add.s32 	%r78, %r77, 1;
	st.shared.u32 	[%r76+32], %r78;
	ld.shared.u32 	%r79, [%r76+16];
	add.s32 	%r80, %r77, %r36;
	add.s32 	%r81, %r80, %r79;
	mul.wide.s32 	%rd25, %r81, 4;
	add.s64 	%rd26, %rd1, %rd25;
	st.global.u32 	[%rd26], %r15;
	ld.global.nc.u32 	%r18, [%rd6];
	mul.wide.s32 	%rd27, %r18, 4;
	add.s64 	%rd28, %rd3, %rd27;
	ld.global.nc.f32 	%f11, [%rd28];
	add.s64 	%rd29, %rd2, %rd27;
	ld.global.nc.f32 	%f28, [%rd29];
	setp.lt.f32 	%p32, %f11, %f5;
	setp.ge.f32 	%p33, %f28, %f6;
	mov.b32 	%r120, 0;
	and.pred  	%p34, %p32, %p33;
	@%p34 bra 	$L__BB0_23;
	setp.ge.f32 	%p35, %f28, %f6;
	setp.ge.f32 	%p36, %f11, %f5;
	mov.b32 	%r120, 1;
	and.pred  	%p37, %p36, %p35;
	@%p37 bra 	$L__BB0_23;
	setp.geu.f32 	%p38, %f11, %f5;
	setp.geu.f32 	%p39, %f28, %f6;
	selp.b32 	%r83, 3, 2, %p39;
	selp.b32 	%r120, 3, %r83, %p38;
$L__BB0_23:
	shl.b32 	%r85, %r120, 2;
	add.s32 	%r87, %r64, %r85;
	ld.shared.u32 	%r88, [%r87+32];
	add.s32 	%r89, %r88, 1;
	st.shared.u32 	[%r87+32], %r89;
	ld.shared.u32 	%r90, [%r87+16];
	add.s32 	%r91, %r88, %r36;
	add.s32 	%r92, %r91, %r90;
	mul.wide.s32 	%rd30, %r92, 4;
	add.s64 	%rd31, %rd1, %rd30;
	st.global.u32 	[%rd31], %r18;
	ld.global.nc.u32 	%r21, [%rd6+4];
	mul.wide.s32 	%rd32, %r21, 4;
	add.s64 	%rd33, %rd3, %rd32;
	ld.global.nc.f32 	%f13, [%rd33];
	add.s64 	%rd34, %rd2, %rd32;
	ld.global.nc.f32 	%f29, [%rd34];
	setp.lt.f32 	%p40, %f13, %f5;
	setp.ge.f32 	%p41, %f29, %f6;
	mov.b32 	%r121, 0;
	and.pred  	%p42, %p40, %p41;
	@%p42 bra 	$L__BB0_26;
	setp.ge.f32 	%p43, %f29, %f6;
	setp.ge.f32 	%p44, %f13, %f5;
	mov.b32 	%r121, 1;
	and.pred  	%p45, %p44, %p43;
	@%p45 bra 	$L__BB0_26;
	setp.geu.f32 	%p46, %f13, %f5;
	setp.geu.f32 	%p47, %f29, %f6;
	selp.b32 	%r94, 3, 2, %p47;
	selp.b32 	%r121, 3, %r94, %p46;
$L__BB0_26:
	shl.b32 	%r95, %r121, 2;
	add.s32 	%r97, %r64, %r95;
	ld.shared.u32 	%r98, [%r97+32];
	add.s32 	%r99, %r98, 1;
	st.shared.u32 	[%r97+32], %r99;
	ld.shared.u32 	%r100, [%r97+16];
	add.s32 	%r101, %r98, %r36;
	add.s32 	%r102, %r101, %r100;
	mul.wide.s32 	%rd35, %r102, 4;
	add.s64 	%rd36, %rd1, %rd35;
	st.global.u32 	[%rd36], %r21;
$L__BB0_27:
	add.s32 	%r117, %r117, 4;
	add.s32 	%r116, %r116, 4;
	setp.ne.s32 	%p48, %r117, 0;
	@%p48 bra 	$L__BB0_13;
$L__BB0_28:
	setp.eq.s32 	%p49, %r7, 0;
	@%p49 bra 	$L__BB0_36;
	add.s32 	%r124, %r122, %r36;
	neg.s32 	%r123, %r7;
$L__BB0_30:
	.pragma "nounroll";
	setp.ne.s32 	%p50, %r1, 0;
	@%p50 bra 	$L__BB0_35;
	mul.wide.s32 	%rd37, %r124, 4;
	add.s64 	%rd38, %rd4, %rd37;
	ld.global.nc.u32 	%r31, [%rd38];
	mul.wide.s32 	%rd39, %r31, 4;
	add.s64 	%rd40, %rd3, %rd39;
	ld.global.nc.f32 	%f15, [%rd40];
	add.s64 	%rd41, %rd2, %rd39;
	ld.global.nc.f32 	%f30, [%rd41];
	setp.lt.f32 	%p51, %f15, %f5;
	setp.ge.f32 	%p52, %f30, %f6;
	mov.b32 	%r125, 0;
	and.pred  	%p53, %p51, %p52;
	@%p53 bra 	$L__BB0_34;
	setp.ge.f32 	%p54, %f30, %f6;
	setp.ge.f32 	%p55, %f15, %f5;
	mov.b32 	%r125, 1;
	and.pred  	%p56, %p55, %p54;
	@%p56 bra 	$L__BB0_34;
	setp.geu.f32 	%p57, %f15, %f5;
	setp.geu.f32 	%p58, %f30, %f6;
	selp.b32 	%r105, 3, 2, %p58;
	selp.b32 	%r125, 3, %r105, %p57;
$L__BB0_34:
	shl.b32 	%r106, %r125, 2;
	mov.u32 	%r107, sh;
	add.s32 	%r108, %r107, %r106;
	ld.shared.u32 	%r109, [%r108+32];
	add.s32 	%r110, %r109, 1;
	st.shared.u32 	[%r108+32], %r110;
	ld.shared.u32 	%r111, [%r108+16];
	add.s32 	%r112, %r109, %r36;
	add.s32 	%r113, %r112, %r111;
	mul.wide.s32 	%rd42, %r113, 4;
	add.s64 	%rd43, %rd1, %rd42;
	st.global.u32 	[%rd43], %r31;
$L__BB0_35:
	add.s32 	%r124, %r124, 1;
	add.s32 	%r123, %r123, 1;
	setp.ne.s32 	%p59, %r123, 0;
	@%p59 bra 	$L__BB0_30;
$L__BB0_36:
	ret;

}


// ===== COMPILED SASS (sm_100) =====

	.target	sm_100

	.elftype	@"ET_EXEC"


//--------------------- .note.nv.tkinfo           --------------------------
	.section	.note.nv.tkinfo,"",@"SHT_NOTE"
	.sectionflags	@"SHF_NOTE_NV_TKINFO"
	.tkinfo
        /*0018*/ 	.word	0x00000002
        /*0030*/ 	.string	""
        /*0030*/ 	.string	"ptxas"
        /*0030*/ 	.string	"Cuda compilation tools, release 13.0, V13.0.88"
        /*0030*/ 	.string	"Build cuda_13.0.r13.0/compiler.36424714_0"
        /*0030*/ 	.string	"-arch sm_100 -m 64 "



//--------------------- .note.nv.cuinfo           --------------------------
	.section	.note.nv.cuinfo,"",@"SHT_NOTE"
	.sectionflags	@"SHF_NOTE_NV_CUINFO"
        /*0018*/ 	.short	0x0002
        /*001a*/ 	.short	0x0064
        /*001c*/ 	.short	0x0082
	.zero		2


//--------------------- .nv.info                  --------------------------
	.section	.nv.info,"",@"SHT_CUDA_INFO"
	.align	4


	//----- nvinfo : EIATTR_REGCOUNT
	.align		4
        /*0000*/ 	.byte	0x04, 0x2f
        /*0002*/ 	.short	(.L_1 - .L_0)
	.align		4
.L_0:
        /*0004*/ 	.word	index@(pack_quadrants_singleblock)
        /*0008*/ 	.word	0x00000020


	//----- nvinfo : EIATTR_FRAME_SIZE
	.align		4
.L_1:
        /*000c*/ 	.byte	0x04, 0x11
        /*000e*/ 	.short	(.L_3 - .L_2)
	.align		4
.L_2:
        /*0010*/ 	.word	index@(pack_quadrants_singleblock)
        /*0014*/ 	.word	0x00000000


	//----- nvinfo : EIATTR_MIN_STACK_SIZE
	.align		4
.L_3:
        /*0018*/ 	.byte	0x04, 0x12
        /*001a*/ 	.short	(.L_5 - .L_4)
	.align		4
.L_4:
        /*001c*/ 	.word	index@(pack_quadrants_singleblock)
        /*0020*/ 	.word	0x00000000
.L_5:


//--------------------- .nv.compat                --------------------------
	.section	.nv.compat,"",@"SHT_CUDA_COMPAT_INFO"
	.align	4
        /*0000*/ 	.byte	0x02, 0x09, 0x00, 0x00, 0x02, 0x02, 0x01, 0x00, 0x02, 0x05, 0x05, 0x00, 0x03, 0x07, 0x01, 0x01
        /*0010*/ 	.byte	0x02, 0x03, 0x00, 0x00, 0x02, 0x06, 0x01, 0x00, 0x04, 0x0b, 0x08, 0x00, 0x09, 0x00, 0x00, 0x00
        /*0020*/ 	.byte	0x00, 0x00, 0x00, 0x00


//--------------------- .nv.info.pack_quadrants_singleblock --------------------------
	.section	.nv.info.pack_quadrants_singleblock,"",@"SHT_CUDA_INFO"
	.sectionflags	@""
	.align	4


	//----- nvinfo : EIATTR_CUDA_API_VERSION
	.align		4
        /*0000*/ 	.byte	0x04, 0x37
        /*0002*/ 	.short	(.L_7 - .L_6)
.L_6:
        /*0004*/ 	.word	0x00000082


	//----- nvinfo : EIATTR_KPARAM_INFO
	.align		4
.L_7:
        /*0008*/ 	.byte	0x04, 0x17
        /*000a*/ 	.short	(.L_9 - .L_8)
.L_8:
        /*000c*/ 	.word	0x00000000
        /*0010*/ 	.short	0x0009
        /*0012*/ 	.short	0x0034
        /*0014*/ 	.byte	0x00, 0xf0, 0x11, 0x00


	//----- nvinfo : EIATTR_KPARAM_INFO
	.align		4
.L_9:
        /*0018*/ 	.byte	0x04, 0x17
        /*001a*/ 	.short	(.L_11 - .L_10)
.L_10:
        /*001c*/ 	.word	0x00000000
        /*0020*/ 	.short	0x0008
        /*0022*/ 	.short	0x0030
        /*0024*/ 	.byte	0x00, 0xf0, 0x11, 0x00


	//----- nvinfo : EIATTR_KPARAM_INFO
	.align		4
.L_11:
        /*0028*/ 	.byte	0x04, 0x17
        /*002a*/ 	.short	(.L_13 - .L_12)
.L_12:
        /*002c*/ 	.word	0x00000000
        /*0030*/ 	.short	0x0007
        /*0032*/ 	.short	0x002c
        /*0034*/ 	.byte	0x00, 0xf0, 0x11, 0x00


	//----- nvinfo : EIATTR_KPARAM_INFO
	.align		4
.L_13:
        /*0038*/ 	.byte	0x04, 0x17
        /*003a*/ 	.short	(.L_15 - .L_14)
.L_14:
        /*003c*/ 	.word	0x00000000
        /*0040*/ 	.short	0x0006
        /*0042*/ 	.short	0x0028
        /*0044*/ 	.byte	0x00, 0xf0, 0x11, 0x00


	//----- nvinfo : EIATTR_KPARAM_INFO
	.align		4
.L_15:
        /*0048*/ 	.byte	0x04, 0x17
        /*004a*/ 	.short	(.L_17 - .L_16)
.L_16:
        /*004c*/ 	.word	0x00000000
        /*0050*/ 	.short	0x0005
        /*0052*/ 	.short	0x0024
        /*0054*/ 	.byte	0x00, 0xf0, 0x11, 0x00


	//----- nvinfo : EIATTR_KPARAM_INFO
	.align		4
.L_17:
        /*0058*/ 	.byte	0x04, 0x17
        /*005a*/ 	.short	(.L_19 - .L_18)
.L_18:
        /*005c*/ 	.word	0x00000000
        /*0060*/ 	.short	0x0004
        /*0062*/ 	.short	0x0020
        /*0064*/ 	.byte	0x00, 0xf0, 0x11, 0x00


	//----- nvinfo : EIATTR_KPARAM_INFO
	.align		4
.L_19:
        /*0068*/ 	.byte	0x04, 0x17
        /*006a*/ 	.short	(.L_21 - .L_20)
.L_20:
        /*006c*/ 	.word	0x00000000
        /*0070*/ 	.short	0x0003
        /*0072*/ 	.short	0x0018
        /*0074*/ 	.byte	0x00, 0xf5, 0x21, 0x00


	//----- nvinfo : EIATTR_KPARAM_INFO
	.align		4
.L_21:
        /*0078*/ 	.byte	0x04, 0x17
        /*007a*/ 	.short	(.L_23 - .L_22)
.L_22:
        /*007c*/ 	.word	0x00000000
        /*0080*/ 	.short	0x0002
        /*0082*/ 	.short	0x0010
        /*0084*/ 	.byte	0x00, 0xf5, 0x21, 0x00


	//----- nvinfo : EIATTR_KPARAM_INFO
	.align		4
.L_23:
        /*0088*/ 	.byte	0x04, 0x17
        /*008a*/ 	.short	(.L_25 - .L_24)
.L_24:
        /*008c*/ 	.word	0x00000000
        /*0090*/ 	.short	0x0001
        /*0092*/ 	.short	0x0008
        /*0094*/ 	.byte	0x00, 0xf5, 0x21, 0x00


	//----- nvinfo : EIATTR_KPARAM_INFO
	.align		4
.L_25:
        /*0098*/ 	.byte	0x04, 0x17
        /*009a*/ 	.short	(.L_27 - .L_26)
.L_26:
        /*009c*/ 	.word	0x00000000
        /*00a0*/ 	.short	0x0000
        /*00a2*/ 	.short	0x0000
        /*00a4*/ 	.byte	0x00, 0xf5, 0x21, 0x00


	//----- nvinfo : EIATTR_SPARSE_MMA_MASK
	.align		4
.L_27:
        /*00a8*/ 	.byte	0x03, 0x50
        /*00aa*/ 	.short	0x0000


	//----- nvinfo : EIATTR_MAXREG_COUNT
	.align		4
        /*00ac*/ 	.byte	0x03, 0x1b
        /*00ae*/ 	.short	0x00ff


	//----- nvinfo : EIATTR_NUM_BARRIERS
	.align		4
        /*00b0*/ 	.byte	0x02, 0x4c
        /*00b2*/ 	.byte	0x01
	.zero		1


	//----- nvinfo : EIATTR_MERCURY_ISA_VERSION
	.align		4
        /*00b4*/ 	.byte	0x03, 0x5f
        /*00b6*/ 	.short	0x0101


	//----- nvinfo : EIATTR_UNUSED_LOAD_BYTE_OFFSET
	.align		4
        /*00b8*/ 	.byte	0x04, 0x44
        /*00ba*/ 	.short	(.L_29 - .L_28)


	//   ....[0]....
.L_28:
        /*00bc*/ 	.word	0x00000400
        /*00c0*/ 	.word	0x00000fff


	//----- nvinfo : EIATTR_VRC_CTA_INIT_COUNT
	.align		4
.L_29:
        /*00c4*/ 	.byte	0x02, 0x4a
	.zero		1
	.zero		1


	//----- nvinfo : EIATTR_EXIT_INSTR_OFFSETS
	.align		4
        /*00c8*/ 	.byte	0x04, 0x1c
        /*00ca*/ 	.short	(.L_31 - .L_30)


	//   ....[0]....
.L_30:
        /*00cc*/ 	.word	0x00000470


	//   ....[1]....
        /*00d0*/ 	.word	0x00000d30


	//   ....[2]....
        /*00d4*/ 	.word	0x00001020


	//----- nvinfo : EIATTR_CRS_STACK_SIZE
	.align		4
.L_31:
        /*00d8*/ 	.byte	0x04, 0x1e
        /*00da*/ 	.short	(.L_33 - .L_32)
.L_32:
        /*00dc*/ 	.word	0x00000000


	//----- nvinfo : EIATTR_CBANK_PARAM_SIZE
	.align		4
.L_33:
        /*00e0*/ 	.byte	0x03, 0x19
        /*00e2*/ 	.short	0x0038


	//----- nvinfo : EIATTR_PARAM_CBANK
	.align		4
        /*00e4*/ 	.byte	0x04, 0x0a
        /*00e6*/ 	.short	(.L_35 - .L_34)
	.align		4
.L_34:
        /*00e8*/ 	.word	index@(.nv.constant0.pack_quadrants_singleblock)
        /*00ec*/ 	.short	0x0380
        /*00ee*/ 	.short	0x0038


	//----- nvinfo : EIATTR_SW_WAR
	.align		4
.L_35:
        /*00f0*/ 	.byte	0x04, 0x36
        /*00f2*/ 	.short	(.L_37 - .L_36)
.L_36:
        /*00f4*/ 	.word	0x00000008
.L_37:


//--------------------- .nv.callgraph             --------------------------
	.section	.nv.callgraph,"",@"SHT_CUDA_CALLGRAPH"
	.align	4
	.sectionentsize	8
	.align		4
        /*0000*/ 	.word	0x00000000
	.align		4
        /*0004*/ 	.word	0xffffffff
	.align		4
        /*0008*/ 	.word	0x00000000
	.align		4
        /*000c*/ 	.word	0xfffffffe
	.align		4
        /*0010*/ 	.word	0x00000000
	.align		4
        /*0014*/ 	.word	0xfffffffd
	.align		4
        /*0018*/ 	.word	0x00000000
	.align		4
        /*001c*/ 	.word	0xfffffffc


//--------------------- .text.pack_quadrants_singleblock --------------------------
	.section	.text.pack_quadrants_singleblock,"ax",@progbits
	.align	128
        .global         pack_quadrants_singleblock
        .type           pack_quadrants_singleblock,@function
        .size           pack_quadrants_singleblock,(.L_x_24 - pack_quadrants_singleblock)
        .other          pack_quadrants_singleblock,@"STO_CUDA_ENTRY STV_DEFAULT"
pack_quadrants_singleblock:
.text.pack_quadrants_singleblock:
[----:B------:R-:W-:Y:S01]  /*0000*/  LDC R1, c[0x0][0x37c] ;  /* 0x0000df00ff017b82 */ /* 0x000fe20000000800 */
[----:B------:R-:W0:Y:S01]  /*0010*/  S2R R26, SR_TID.X ;  /* 0x00000000001a7919 */ /* 0x000e220000002100 */
[----:B------:R-:W1:Y:S01]  /*0020*/  LDCU UR4, c[0x0][0x3a4] ;  /* 0x00007480ff0477ac */ /* 0x000e620008000800 */
[----:B------:R-:W-:Y:S01]  /*0030*/  BSSY.RECONVERGENT B0, `(.L_x_0) ;  /* 0x0000035000007945 */ /* 0x000fe20003800200 */
[----:B------:R-:W2:Y:S01]  /*0040*/  LDCU.64 UR6, c[0x0][0x358] ;  /* 0x00006b00ff0677ac */ /* 0x000ea20008000a00 */
[----:B------:R-:W3:Y:S01]  /*0050*/  LDCU.64 UR8, c[0x0][0x3a0] ;  /* 0x00007400ff0877ac */ /* 0x000ee20008000a00 */
[----:B-1----:R-:W-:Y:S01]  /*0060*/  IMAD.U32 R17, RZ, RZ, UR4 ;  /* 0x00000004ff117e24 */ /* 0x002fe2000f8e00ff */
[----:B0-----:R-:W-:-:S13]  /*0070*/  ISETP.GT.U32.AND P0, PT, R26, 0x3, PT ;  /* 0x000000031a00780c */ /* 0x001fda0003f04070 */
[----:B------:R-:W0:Y:S01]  /*0080*/  @!P0 S2R R3, SR_CgaCtaId ;  /* 0x0000000000038919 */ /* 0x000e220000008800 */
[----:B------:R-:W-:-:S04]  /*0090*/  @!P0 MOV R0, 0x400 ;  /* 0x0000040000008802 */ /* 0x000fc80000000f00 */
[----:B0-----:R-:W-:-:S05]  /*00a0*/  @!P0 LEA R3, R3, R0, 0x18 ;  /* 0x0000000003038211 */ /* 0x001fca00078ec0ff */
[----:B------:R-:W-:-:S05]  /*00b0*/  @!P0 IMAD R3, R26, 0x4, R3 ;  /* 0x000000041a038824 */ /* 0x000fca00078e0203 */
[----:B------:R0:W-:Y:S01]  /*00c0*/  @!P0 STS [R3], RZ ;  /* 0x000000ff03008388 */ /* 0x0001e20000000800 */
[----:B------:R-:W-:Y:S01]  /*00d0*/  BAR.SYNC.DEFER_BLOCKING 0x0 ;  /* 0x0000000000007b1d */ /* 0x000fe20000010000 */
[----:B------:R-:W-:-:S13]  /*00e0*/  ISETP.GE.AND P0, PT, R26, R17, PT ;  /* 0x000000111a00720c */ /* 0x000fda0003f06270 */
[----:B0-23--:R-:W-:Y:S05]  /*00f0*/  @P0 BRA `(.L_x_1) ;  /* 0x0000000000a00947 */ /* 0x00dfea0003800000 */
[----:B------:R-:W0:Y:S01]  /*0100*/  S2R R11, SR_CgaCtaId ;  /* 0x00000000000b7919 */ /* 0x000e220000008800 */
[----:B------:R-:W1:Y:S01]  /*0110*/  LDC.64 R8, c[0x0][0x3b0] ;  /* 0x0000ec00ff087b82 */ /* 0x000e620000000a00 */
[----:B------:R-:W1:Y:S01]  /*0120*/  LDCU.64 UR4, c[0x0][0x3a8] ;  /* 0x00007500ff0477ac */ /* 0x000e620008000a00 */
[----:B------:R-:W-:Y:S01]  /*0130*/  MOV R10, 0x400 ;  /* 0x00000400000a7802 */ /* 0x000fe20000000f00 */
[----:B------:R-:W-:-:S05]  /*0140*/  IMAD.MOV.U32 R16, RZ, RZ, R26 ;  /* 0x000000ffff107224 */ /* 0x000fca00078e001a */
[----:B------:R-:W2:Y:S08]  /*0150*/  LDC R0, c[0x0][0x360] ;  /* 0x0000d800ff007b82 */ /* 0x000eb00000000800 */
[----:B------:R-:W3:Y:S08]  /*0160*/  LDC.64 R2, c[0x0][0x380] ;  /* 0x0000e000ff027b82 */ /* 0x000ef00000000a00 */
[----:B------:R-:W4:Y:S01]  /*0170*/  LDC.64 R4, c[0x0][0x388] ;  /* 0x0000e200ff047b82 */ /* 0x000f220000000a00 */
[----:B-1----:R-:W-:Y:S01]  /*0180*/  FADD R8, R8, UR4 ;  /* 0x0000000408087e21 */ /* 0x002fe20008000000 */
[----:B------:R-:W-:-:S03]  /*0190*/  FADD R9, R9, UR5 ;  /* 0x0000000509097e21 */ /* 0x000fc60008000000 */
[----:B------:R-:W-:Y:S01]  /*01a0*/  FMUL R14, R8, 0.5 ;  /* 0x3f000000080e7820 */ /* 0x000fe20000400000 */
[----:B------:R-:W-:Y:S01]  /*01b0*/  FMUL R15, R9, 0.5 ;  /* 0x3f000000090f7820 */ /* 0x000fe20000400000 */
[----:B0-----:R-:W-:Y:S01]  /*01c0*/  LEA R18, R11, R10, 0x18 ;  /* 0x0000000a0b127211 */ /* 0x001fe200078ec0ff */
[----:B------:R-:W0:Y:S06]  /*01d0*/  LDC.64 R6, c[0x0][0x390] ;  /* 0x0000e400ff067b82 */ /* 0x000e2c0000000a00 */
.L_x_4:
[----:B------:R-:W-:-:S04]  /*01e0*/  VIADD R9, R16, UR8 ;  /* 0x0000000810097c36 */ /* 0x000fc80008000000 */
[----:B0-----:R-:W-:-:S06]  /*01f0*/  IMAD.WIDE R8, R9, 0x4, R6 ;  /* 0x0000000409087825 */ /* 0x001fcc00078e0206 */
[----:B------:R-:W3:Y:S02]  /*0200*/  LDG.E.CONSTANT R9, desc[UR6][R8.64] ;  /* 0x0000000608097981 */ /* 0x000ee4000c1e9900 */
[----:B---3--:R-:W-:-:S04]  /*0210*/  IMAD.WIDE R10, R9, 0x4, R2 ;  /* 0x00000004090a7825 */ /* 0x008fc800078e0202 */
[----:B----4-:R-:W-:Y:S02]  /*0220*/  IMAD.WIDE R12, R9, 0x4, R4 ;  /* 0x00000004090c7825 */ /* 0x010fe400078e0204 */
[----:B------:R-:W3:Y:S04]  /*0230*/  LDG.E.CONSTANT R11, desc[UR6][R10.64] ;  /* 0x000000060a0b7981 */ /* 0x000ee8000c1e9900 */
[----:B------:R-:W4:Y:S01]  /*0240*/  LDG.E.CONSTANT R12, desc[UR6][R12.64] ;  /* 0x000000060c0c7981 */ /* 0x000f22000c1e9900 */
[----:B------:R-:W-:Y:S01]  /*0250*/  BSSY.RECONVERGENT B1, `(.L_x_2) ;  /* 0x000000c000017945 */ /* 0x000fe20003800200 */
[----:B------:R-:W-:Y:S01]  /*0260*/  IMAD.MOV.U32 R17, RZ, RZ, RZ ;  /* 0x000000ffff117224 */ /* 0x000fe200078e00ff */
[----:B---3--:R-:W-:Y:S02]  /*0270*/  FSETP.LT.AND P1, PT, R11, R14, PT ;  /* 0x0000000e0b00720b */ /* 0x008fe40003f21000 */
[----:B----4-:R-:W-:-:S13]  /*0280*/  FSETP.GE.AND P0, PT, R12, R15, PT ;  /* 0x0000000f0c00720b */ /* 0x010fda0003f06000 */
[----:B------:R-:W-:Y:S05]  /*0290*/  @P0 BRA P1, `(.L_x_3) ;  /* 0x00000000001c0947 */ /* 0x000fea0000800000 */
[----:B------:R-:W-:Y:S01]  /*02a0*/  FSETP.GE.AND P0, PT, R11, R14, P0 ;  /* 0x0000000e0b00720b */ /* 0x000fe20000706000 */
[----:B------:R-:W-:-:S12]  /*02b0*/  IMAD.MOV.U32 R17, RZ, RZ, 0x1 ;  /* 0x00000001ff117424 */ /* 0x000fd800078e00ff */
[----:B------:R-:W-:Y:S01]  /*02c0*/  @!P0 IMAD.MOV.U32 R8, RZ, RZ, 0x3 ;  /* 0x00000003ff088424 */ /* 0x000fe200078e00ff */
[----:B------:R-:W-:Y:S02]  /*02d0*/  @!P0 FSETP.GEU.AND P2, PT, R12, R15, PT ;  /* 0x0000000f0c00820b */ /* 0x000fe40003f4e000 */
[----:B------:R-:W-:Y:S02]  /*02e0*/  @!P0 FSETP.GEU.AND P1, PT, R11, R14, PT ;  /* 0x0000000e0b00820b */ /* 0x000fe40003f2e000 */
[----:B------:R-:W-:-:S04]  /*02f0*/  @!P0 SEL R8, R8, 0x2, P2 ;  /* 0x0000000208088807 */ /* 0x000fc80001000000 */
[----:B------:R-:W-:-:S07]  /*0300*/  @!P0 SEL R17, R8, 0x3, !P1 ;  /* 0x0000000308118807 */ /* 0x000fce0004800000 */
.L_x_3:
[----:B------:R-:W-:Y:S05]  /*0310*/  BSYNC.RECONVERGENT B1 ;  /* 0x0000000000017941 */ /* 0x000fea0003800200 */
.L_x_2:
[----:B------:R-:W-:Y:S01]  /*0320*/  IMAD R8, R17, 0x4, R18 ;  /* 0x0000000411087824 */ /* 0x000fe200078e0212 */
[----:B--2---:R-:W-:Y:S01]  /*0330*/  IADD3 R16, PT, PT, R0, R16, RZ ;  /* 0x0000001000107210 */ /* 0x004fe20007ffe0ff */
[----:B------:R-:W-:-:S03]  /*0340*/  IMAD.U32 R17, RZ, RZ, UR9 ;  /* 0x00000009ff117e24 */ /* 0x000fc6000f8e00ff */
[----:B------:R1:W-:Y:S02]  /*0350*/  ATOMS.POPC.INC.32 RZ, [R8+URZ] ;  /* 0x0000000008ff7f8c */ /* 0x0003e4000d8000ff */
[----:B------:R-:W-:-:S13]  /*0360*/  ISETP.GE.AND P0, PT, R16, R17, PT ;  /* 0x000000111000720c */ /* 0x000fda0003f06270 */
[----:B-1----:R-:W-:Y:S05]  /*0370*/  @!P0 BRA `(.L_x_4) ;  /* 0xfffffffc00988947 */ /* 0x002fea000383ffff */
.L_x_1:
[----:B------:R-:W-:Y:S05]  /*0380*/  BSYNC.RECONVERGENT B0 ;  /* 0x0000000000007941 */ /* 0x000fea0003800200 */
.L_x_0:
[----:B------:R-:W-:Y:S01]  /*0390*/  BAR.SYNC.DEFER_BLOCKING 0x0 ;  /* 0x0000000000007b1d */ /* 0x000fe20000010000 */
[----:B------:R-:W-:Y:S01]  /*03a0*/  ISETP.NE.AND P1, PT, R26, RZ, PT ;  /* 0x000000ff1a00720c */ /* 0x000fe20003f25270 */
[----:B------:R-:W-:Y:S01]  /*03b0*/  IMAD.MOV.U32 R8, RZ, RZ, RZ ;  /* 0x000000ffff087224 */ /* 0x000fe200078e00ff */
[----:B------:R-:W-:-:S11]  /*03c0*/  ISETP.GE.AND P0, PT, R17, 0x1, PT ;  /* 0x000000011100780c */ /* 0x000fd60003f06270 */
[----:B------:R-:W0:Y:S01]  /*03d0*/  @!P1 S2R R3, SR_CgaCtaId ;  /* 0x0000000000039919 */ /* 0x000e220000008800 */
[----:B------:R-:W-:-:S04]  /*03e0*/  @!P1 MOV R0, 0x400 ;  /* 0x0000040000009802 */ /* 0x000fc80000000f00 */
[----:B0-----:R-:W-:-:S05]  /*03f0*/  @!P1 LEA R0, R3, R0, 0x18 ;  /* 0x0000000003009211 */ /* 0x001fca00078ec0ff */
[----:B------:R-:W0:Y:S04]  /*0400*/  @!P1 LDS.128 R4, [R0] ;  /* 0x0000000000049984 */ /* 0x000e280000000c00 */
[----:B------:R1:W-:Y:S01]  /*0410*/  @!P1 STS.128 [R0+0x20], RZ ;  /* 0x000020ff00009388 */ /* 0x0003e20000000c00 */
[----:B0-----:R-:W-:Y:S02]  /*0420*/  @!P1 IMAD.IADD R10, R4, 0x1, R5 ;  /* 0x00000001040a9824 */ /* 0x001fe400078e0205 */
[----:B------:R-:W-:Y:S02]  /*0430*/  IMAD.MOV.U32 R9, RZ, RZ, R4 ;  /* 0x000000ffff097224 */ /* 0x000fe400078e0004 */
[----:B------:R-:W-:-:S05]  /*0440*/  @!P1 IMAD.IADD R11, R6, 0x1, R10 ;  /* 0x00000001060b9824 */ /* 0x000fca00078e020a */
[----:B------:R1:W-:Y:S01]  /*0450*/  @!P1 STS.128 [R0+0x10], R8 ;  /* 0x0000100800009388 */ /* 0x0003e20000000c00 */
[----:B------:R-:W-:Y:S06]  /*0460*/  BAR.SYNC.DEFER_BLOCKING 0x0 ;  /* 0x0000000000007b1d */ /* 0x000fec0000010000 */
[----:B------:R-:W-:Y:S05]  /*0470*/  @!P0 EXIT ;  /* 0x000000000000894d */ /* 0x000fea0003800000 */
[----:B------:R-:W0:Y:S01]  /*0480*/  LDC.64 R2, c[0x0][0x3b0] ;  /* 0x0000ec00ff027b82 */ /* 0x000e220000000a00 */
[----:B------:R-:W0:Y:S01]  /*0490*/  LDCU.64 UR4, c[0x0][0x3a8] ;  /* 0x00007500ff0477ac */ /* 0x000e220008000a00 */
[C---:B------:R-:W-:Y:S01]  /*04a0*/  ISETP.GE.U32.AND P0, PT, R17.reuse, 0x4, PT ;  /* 0x000000041100780c */ /* 0x040fe20003f06070 */
[----:B------:R-:W-:Y:S01]  /*04b0*/  BSSY.RECONVERGENT B1, `(.L_x_5) ;  /* 0x0000086000017945 */ /* 0x000fe20003800200 */
[----:B-1----:R-:W-:Y:S01]  /*04c0*/  LOP3.LUT R9, R17, 0x3, RZ, 0xc0, !PT ;  /* 0x0000000311097812 */ /* 0x002fe200078ec0ff */
[----:B------:R-:W-:Y:S02]  /*04d0*/  IMAD.MOV.U32 R8, RZ, RZ, RZ ;  /* 0x000000ffff087224 */ /* 0x000fe400078e00ff */
[----:B0-----:R-:W-:Y:S01]  /*04e0*/  FADD R2, R2, UR4 ;  /* 0x0000000402027e21 */ /* 0x001fe20008000000 */
[----:B------:R-:W-:-:S03]  /*04f0*/  FADD R3, R3, UR5 ;  /* 0x0000000503037e21 */ /* 0x000fc60008000000 */
[----:B------:R-:W-:Y:S01]  /*0500*/  FMUL R7, R2, 0.5 ;  /* 0x3f00000002077820 */ /* 0x000fe20000400000 */
[----:B------:R-:W-:-:S03]  /*0510*/  FMUL R6, R3, 0.5 ;  /* 0x3f00000003067820 */ /* 0x000fc60000400000 */
[----:B------:R-:W-:Y:S05]  /*0520*/  @!P0 BRA `(.L_x_6) ;  /* 0x0000000400f88947 */ /* 0x000fea0003800000 */
[----:B------:R-:W0:Y:S01]  /*0530*/  LDC.64 R2, c[0x0][0x390] ;  /* 0x0000e400ff027b82 */ /* 0x000e220000000a00 */
[----:B------:R-:W1:Y:S01]  /*0540*/  LDCU UR4, c[0x0][0x3a0] ;  /* 0x00007400ff0477ac */ /* 0x000e620008000800 */
[----:B------:R-:W-:-:S05]  /*0550*/  LOP3.LUT R8, R17, 0x7ffffffc, RZ, 0xc0, !PT ;  /* 0x7ffffffc11087812 */ /* 0x000fca00078ec0ff */
[----:B------:R-:W-:Y:S01]  /*0560*/  IMAD.MOV R4, RZ, RZ, -R8 ;  /* 0x000000ffff047224 */ /* 0x000fe200078e0a08 */
[----:B------:R-:W2:Y:S08]  /*0570*/  LDC R5, c[0x0][0x3a0] ;  /* 0x0000e800ff057b82 */ /* 0x000eb00000000800 */
[----:B------:R-:W3:Y:S08]  /*0580*/  LDC.64 R10, c[0x0][0x380] ;  /* 0x0000e000ff0a7b82 */ /* 0x000ef00000000a00 */
[----:B------:R-:W4:Y:S01]  /*0590*/  LDC.64 R12, c[0x0][0x388] ;  /* 0x0000e200ff0c7b82 */ /* 0x000f220000000a00 */
[----:B0-----:R-:W-:-:S05]  /*05a0*/  IADD3 R16, P0, PT, R2, 0x8, RZ ;  /* 0x0000000802107810 */ /* 0x001fca0007f1e0ff */
[----:B------:R-:W-:Y:S01]  /*05b0*/  IMAD.X R17, RZ, RZ, R3, P0 ;  /* 0x000000ffff117224 */ /* 0x000fe200000e0603 */
[----:B-1----:R-:W-:Y:S01]  /*05c0*/  MOV R3, UR4 ;  /* 0x0000000400037c02 */ /* 0x002fe20008000f00 */
[----:B------:R-:W0:Y:S06]  /*05d0*/  LDC.64 R14, c[0x0][0x398] ;  /* 0x0000e600ff0e7b82 */ /* 0x000e2c0000000a00 */
.L_x_17:
[----:B------:R-:W-:Y:S01]  /*05e0*/  VIADD R4, R4, 0x4 ;  /* 0x0000000404047836 */ /* 0x000fe20000000000 */
[----:B------:R-:W-:Y:S04]  /*05f0*/  BSSY.RECONVERGENT B0, `(.L_x_7) ;  /* 0x000006f000007945 */ /* 0x000fe80003800200 */
[----:B------:R-:W-:Y:S01]  /*0600*/  ISETP.NE.AND P2, PT, R4, RZ, PT ;  /* 0x000000ff0400720c */ /* 0x000fe20003f45270 */
[----:B0-----:R-:W-:-:S12]  /*0610*/  @P1 BRA `(.L_x_8) ;  /* 0x0000000400b01947 */ /* 0x001fd80003800000 */
[----:B------:R-:W-:-:S05]  /*0620*/  IMAD.WIDE R18, R3, 0x4, R16 ;  /* 0x0000000403127825 */ /* 0x000fca00078e0210 */
[----:B------:R-:W3:Y:S04]  /*0630*/  LDG.E.CONSTANT R23, desc[UR6][R18.64+-0x8] ;  /* 0xfffff80612177981 */ /* 0x000ee8000c1e9900 */
[----:B------:R1:W5:Y:S01]  /*0640*/  LDG.E.CONSTANT R2, desc[UR6][R18.64+-0x4] ;  /* 0xfffffc0612027981 */ /* 0x000362000c1e9900 */
[----:B------:R-:W2:Y:S01]  /*0650*/  S2R R27, SR_CgaCtaId ;  /* 0x00000000001b7919 */ /* 0x000ea20000008800 */
[----:B---3--:R-:W-:-:S04]  /*0660*/  IMAD.WIDE R24, R23, 0x4, R10 ;  /* 0x0000000417187825 */ /* 0x008fc800078e020a */
[----:B----4-:R-:W-:Y:S02]  /*0670*/  IMAD.WIDE R20, R23, 0x4, R12 ;  /* 0x0000000417147825 */ /* 0x010fe400078e020c */
[----:B------:R-:W3:Y:S04]  /*0680*/  LDG.E.CONSTANT R24, desc[UR6][R24.64] ;  /* 0x0000000618187981 */ /* 0x000ee8000c1e9900 */
[----:B------:R-:W4:Y:S01]  /*0690*/  LDG.E.CONSTANT R21, desc[UR6][R20.64] ;  /* 0x0000000614157981 */ /* 0x000f22000c1e9900 */
[----:B------:R-:W-:Y:S01]  /*06a0*/  MOV R0, 0x400 ;  /* 0x0000040000007802 */ /* 0x000fe20000000f00 */
[----:B------:R-:W-:Y:S03]  /*06b0*/  BSSY.RECONVERGENT B2, `(.L_x_9) ;  /* 0x000000d000027945 */ /* 0x000fe60003800200 */
[----:B--2---:R-:W-:Y:S01]  /*06c0*/  LEA R0, R27, R0, 0x18 ;  /* 0x000000001b007211 */ /* 0x004fe200078ec0ff */
[----:B------:R-:W-:Y:S01]  /*06d0*/  IMAD.MOV.U32 R27, RZ, RZ, RZ ;  /* 0x000000ffff1b7224 */ /* 0x000fe200078e00ff */
[----:B---3--:R-:W-:-:S02]  /*06e0*/  FSETP.LT.AND P3, PT, R24, R7, PT ;  /* 0x000000071800720b */ /* 0x008fc40003f61000 */
[----:B----4-:R-:W-:-:S13]  /*06f0*/  FSETP.GE.AND P0, PT, R21, R6, PT ;  /* 0x000000061500720b */ /* 0x010fda0003f06000 */
[----:B-1----:R-:W-:Y:S05]  /*0700*/  @P0 BRA P3, `(.L_x_10) ;  /* 0x00000000001c0947 */ /* 0x002fea0001800000 */
[----:B------:R-:W-:Y:S01]  /*0710*/  FSETP.GE.AND P0, PT, R24, R7, P0 ;  /* 0x000000071800720b */ /* 0x000fe20000706000 */
[----:B------:R-:W-:-:S12]  /*0720*/  IMAD.MOV.U32 R27, RZ, RZ, 0x1 ;  /* 0x00000001ff1b7424 */ /* 0x000fd800078e00ff */
[----:B------:R-:W-:Y:S01]  /*0730*/  @!P0 IMAD.MOV.U32 R20, RZ, RZ, 0x3 ;  /* 0x00000003ff148424 */ /* 0x000fe200078e00ff */
[----:B------:R-:W-:Y:S02]  /*0740*/  @!P0 FSETP.GEU.AND P4, PT, R21, R6, PT ;  /* 0x000000061500820b */ /* 0x000fe40003f8e000 */
[----:B------:R-:W-:Y:S02]  /*0750*/  @!P0 FSETP.GEU.AND P3, PT, R24, R7, PT ;  /* 0x000000071800820b */ /* 0x000fe40003f6e000 */
[----:B------:R-:W-:-:S04]  /*0760*/  @!P0 SEL R20, R20, 0x2, P4 ;  /* 0x0000000214148807 */ /* 0x000fc80002000000 */
[----:B------:R-:W-:-:S07]  /*0770*/  @!P0 SEL R27, R20, 0x3, !P3 ;  /* 0x00000003141b8807 */ /* 0x000fce0005800000 */
.L_x_10:
[----:B------:R-:W-:Y:S05]  /*0780*/  BSYNC.RECONVERGENT B2 ;  /* 0x0000000000027941 */ /* 0x000fea0003800200 */
.L_x_9:
[----:B-----5:R-:W-:-:S04]  /*0790*/  IMAD.WIDE R24, R2, 0x4, R10 ;  /* 0x0000000402187825 */ /* 0x020fc800078e020a */
[----:B------:R-:W-:Y:S02]  /*07a0*/  IMAD.WIDE R20, R2, 0x4, R12 ;  /* 0x0000000402147825 */ /* 0x000fe400078e020c */
[----:B------:R-:W2:Y:S02]  /*07b0*/  LDG.E.CONSTANT R24, desc[UR6][R24.64] ;  /* 0x0000000618187981 */ /* 0x000ea4000c1e9900 */
[----:B------:R-:W-:Y:S02]  /*07c0*/  IMAD R28, R27, 0x4, R0 ;  /* 0x000000041b1c7824 */ /* 0x000fe400078e0200 */
[----:B------:R1:W3:Y:S04]  /*07d0*/  LDG.E.CONSTANT R20, desc[UR6][R20.64] ;  /* 0x0000000614147981 */ /* 0x0002e8000c1e9900 */
[----:B------:R4:W5:Y:S04]  /*07e0*/  LDG.E.CONSTANT R27, desc[UR6][R18.64] ;  /* 0x00000006121b7981 */ /* 0x000968000c1e9900 */
[----:B------:R-:W0:Y:S01]  /*07f0*/  LDS R22, [R28+0x20] ;  /* 0x000020001c167984 */ /* 0x000e220000000800 */
[----:B------:R-:W-:Y:S01]  /*0800*/  BSSY.RECONVERGENT B2, `(.L_x_11) ;  /* 0x000000e000027945 */ /* 0x000fe20003800200 */
[----:B-1----:R-:W-:-:S02]  /*0810*/  IMAD.MOV.U32 R21, RZ, RZ, RZ ;  /* 0x000000ffff157224 */ /* 0x002fc400078e00ff */
[----:B0-----:R-:W-:-:S05]  /*0820*/  VIADD R29, R22, 0x1 ;  /* 0x00000001161d7836 */ /* 0x001fca0000000000 */
[----:B------:R4:W-:Y:S01]  /*0830*/  STS [R28+0x20], R29 ;  /* 0x0000201d1c007388 */ /* 0x0009e20000000800 */
[----:B--2---:R-:W-:Y:S02]  /*0840*/  FSETP.LT.AND P3, PT, R24, R7, PT ;  /* 0x000000071800720b */ /* 0x004fe40003f61000 */
[----:B---3--:R-:W-:-:S13]  /*0850*/  FSETP.GE.AND P0, PT, R20, R6, PT ;  /* 0x000000061400720b */ /* 0x008fda0003f06000 */
[----:B----4-:R-:W-:Y:S05]  /*0860*/  @P0 BRA P3, `(.L_x_12) ;  /* 0x00000000001c0947 */ /* 0x010fea0001800000 */
[----:B------:R-:W-:Y:S01]  /*0870*/  FSETP.GE.AND P0, PT, R24, R7, P0 ;  /* 0x000000071800720b */ /* 0x000fe20000706000 */
[----:B------:R-:W-:-:S12]  /*0880*/  IMAD.MOV.U32 R21, RZ, RZ, 0x1 ;  /* 0x00000001ff157424 */ /* 0x000fd800078e00ff */
[----:B------:R-:W-:Y:S02]  /*0890*/  @!P0 FSETP.GEU.AND P4, PT, R20, R6, PT ;  /* 0x000000061400820b */ /* 0x000fe40003f8e000 */
[----:B------:R-:W-:Y:S02]  /*08a0*/  @!P0 MOV R20, 0x3 ;  /* 0x0000000300148802 */ /* 0x000fe40000000f00 */
[----:B------:R-:W-:Y:S02]  /*08b0*/  @!P0 FSETP.GEU.AND P3, PT, R24, R7, PT ;  /* 0x000000071800820b */ /* 0x000fe40003f6e000 */
[----:B------:R-:W-:-:S04]  /*08c0*/  @!P0 SEL R20, R20, 0x2, P4 ;  /* 0x0000000214148807 */ /* 0x000fc80002000000 */
[----:B------:R-:W-:-:S07]  /*08d0*/  @!P0 SEL R21, R20, 0x3, !P3 ;  /* 0x0000000314158807 */ /* 0x000fce0005800000 */
.L_x_12:
[----:B------:R-:W-:Y:S05]  /*08e0*/  BSYNC.RECONVERGENT B2 ;  /* 0x0000000000027941 */ /* 0x000fea0003800200 */
.L_x_11:
[----:B------:R0:W1:Y:S02]  /*08f0*/  LDS R20, [R28+0x10] ;  /* 0x000010001c147984 */ /* 0x0000640000000800 */
[----:B0-----:R-:W-:Y:S02]  /*0900*/  IMAD R28, R21, 0x4, R0 ;  /* 0x00000004151c7824 */ /* 0x001fe400078e0200 */
[----:B-----5:R-:W-:-:S03]  /*0910*/  IMAD.WIDE R24, R27, 0x4, R12 ;  /* 0x000000041b187825 */ /* 0x020fc600078e020c */
[----:B------:R-:W0:Y:S04]  /*0920*/  LDS R29, [R28+0x20] ;  /* 0x000020001c1d7984 */ /* 0x000e280000000800 */
[----:B------:R-:W2:Y:S01]  /*0930*/  LDG.E.CONSTANT R24, desc[UR6][R24.64] ;  /* 0x0000000618187981 */ /* 0x000ea2000c1e9900 */
[----:B------:R-:W-:Y:S03]  /*0940*/  BSSY.RECONVERGENT B2, `(.L_x_13) ;  /* 0x0000014000027945 */ /* 0x000fe60003800200 */
[----:B------:R3:W5:Y:S01]  /*0950*/  LDG.E.CONSTANT R25, desc[UR6][R18.64+0x4] ;  /* 0x0000040612197981 */ /* 0x000762000c1e9900 */
[----:B-1----:R-:W-:-:S05]  /*0960*/  IADD3 R21, PT, PT, R20, R5, R22 ;  /* 0x0000000514157210 */ /* 0x002fca0007ffe016 */
[----:B------:R-:W-:-:S05]  /*0970*/  IMAD.WIDE R20, R21, 0x4, R14 ;  /* 0x0000000415147825 */ /* 0x000fca00078e020e */
[----:B------:R1:W-:Y:S02]  /*0980*/  STG.E desc[UR6][R20.64], R23 ;  /* 0x0000001714007986 */ /* 0x0003e4000c101906 */
[----:B-1----:R-:W-:-:S04]  /*0990*/  IMAD.WIDE R22, R27, 0x4, R10 ;  /* 0x000000041b167825 */ /* 0x002fc800078e020a */
[----:B0-----:R-:W-:Y:S02]  /*09a0*/  VIADD R21, R29, 0x1 ;  /* 0x000000011d157836 */ /* 0x001fe40000000000 */
[----:B------:R-:W4:Y:S04]  /*09b0*/  LDG.E.CONSTANT R22, desc[UR6][R22.64] ;  /* 0x0000000616167981 */ /* 0x000f28000c1e9900 */
[----:B------:R0:W-:Y:S01]  /*09c0*/  STS [R28+0x20], R21 ;  /* 0x000020151c007388 */ /* 0x0001e20000000800 */
[----:B---3--:R-:W-:Y:S01]  /*09d0*/  IMAD.MOV.U32 R19, RZ, RZ, RZ ;  /* 0x000000ffff137224 */ /* 0x008fe200078e00ff */
[----:B--2---:R-:W-:Y:S02]  /*09e0*/  FSETP.GE.AND P0, PT, R24, R6, PT ;  /* 0x000000061800720b */ /* 0x004fe40003f06000 */
[----:B----4-:R-:W-:-:S13]  /*09f0*/  FSETP.LT.AND P3, PT, R22, R7, PT ;  /* 0x000000071600720b */ /* 0x010fda0003f61000 */
[----:B0-----:R-:W-:Y:S05]  /*0a00*/  @P0 BRA P3, `(.L_x_14) ;  /* 0x00000000001c0947 */ /* 0x001fea0001800000 */
[----:B------:R-:W-:Y:S01]  /*0a10*/  FSETP.GE.AND P0, PT, R22, R7, P0 ;  /* 0x000000071600720b */ /* 0x000fe20000706000 */
[----:B------:R-:W-:-:S12]  /*0a20*/  IMAD.MOV.U32 R19, RZ, RZ, 0x1 ;  /* 0x00000001ff137424 */ /* 0x000fd800078e00ff */
[----:B------:R-:W-:Y:S01]  /*0a30*/  @!P0 IMAD.MOV.U32 R18, RZ, RZ, 0x3 ;  /* 0x00000003ff128424 */ /* 0x000fe200078e00ff */
[----:B------:R-:W-:Y:S02]  /*0a40*/  @!P0 FSETP.GEU.AND P4, PT, R24, R6, PT ;  /* 0x000000061800820b */ /* 0x000fe40003f8e000 */
[----:B------:R-:W-:Y:S02]  /*0a50*/  @!P0 FSETP.GEU.AND P3, PT, R22, R7, PT ;  /* 0x000000071600820b */ /* 0x000fe40003f6e000 */
[----:B------:R-:W-:-:S04]  /*0a60*/  @!P0 SEL R18, R18, 0x2, P4 ;  /* 0x0000000212128807 */ /* 0x000fc80002000000 */
[----:B------:R-:W-:-:S07]  /*0a70*/  @!P0 SEL R19, R18, 0x3, !P3 ;  /* 0x0000000312138807 */ /* 0x000fce0005800000 */
.L_x_14:
[----:B------:R-:W-:Y:S05]  /*0a80*/  BSYNC.RECONVERGENT B2 ;  /* 0x0000000000027941 */ /* 0x000fea0003800200 */
.L_x_13:
[----:B------:R-:W-:Y:S01]  /*0a90*/  IMAD R24, R19, 0x4, R0 ;  /* 0x0000000413187824 */ /* 0x000fe200078e0200 */
[----:B------:R-:W0:Y:S01]  /*0aa0*/  LDS R28, [R28+0x10] ;  /* 0x000010001c1c7984 */ /* 0x000e220000000800 */
[----:B-----5:R-:W-:-:S03]  /*0ab0*/  IMAD.WIDE R20, R25, 0x4, R10 ;  /* 0x0000000419147825 */ /* 0x020fc600078e020a */
[----:B------:R-:W1:Y:S01]  /*0ac0*/  LDS R22, [R24+0x20] ;  /* 0x0000200018167984 */ /* 0x000e620000000800 */
[----:B------:R-:W-:-:S03]  /*0ad0*/  IMAD.WIDE R18, R25, 0x4, R12 ;  /* 0x0000000419127825 */ /* 0x000fc600078e020c */
[----:B------:R-:W2:Y:S04]  /*0ae0*/  LDG.E.CONSTANT R20, desc[UR6][R20.64] ;  /* 0x0000000614147981 */ /* 0x000ea8000c1e9900 */
[----:B------:R-:W3:Y:S01]  /*0af0*/  LDG.E.CONSTANT R19, desc[UR6][R18.64] ;  /* 0x0000000612137981 */ /* 0x000ee2000c1e9900 */
[----:B------:R-:W-:Y:S01]  /*0b00*/  BSSY.RECONVERGENT B2, `(.L_x_15) ;  /* 0x000000f000027945 */ /* 0x000fe20003800200 */
[----:B0-----:R-:W-:Y:S02]  /*0b10*/  IADD3 R23, PT, PT, R28, R5, R29 ;  /* 0x000000051c177210 */ /* 0x001fe40007ffe01d */
[----:B-1----:R-:W-:-:S05]  /*0b20*/  IADD3 R29, PT, PT, R22, 0x1, RZ ;  /* 0x00000001161d7810 */ /* 0x002fca0007ffe0ff */
[----:B------:R0:W-:Y:S01]  /*0b30*/  STS [R24+0x20], R29 ;  /* 0x0000201d18007388 */ /* 0x0001e20000000800 */
[----:B------:R-:W-:Y:S01]  /*0b40*/  IMAD.MOV.U32 R28, RZ, RZ, RZ ;  /* 0x000000ffff1c7224 */ /* 0x000fe200078e00ff */
[----:B--2---:R-:W-:Y:S02]  /*0b50*/  FSETP.LT.AND P3, PT, R20, R7, PT ;  /* 0x000000071400720b */ /* 0x004fe40003f61000 */
[----:B---3--:R-:W-:-:S13]  /*0b60*/  FSETP.GE.AND P0, PT, R19, R6, PT ;  /* 0x000000061300720b */ /* 0x008fda0003f06000 */
        /* <DEDUP_REMOVED lines=8> */
.L_x_16:
[----:B------:R-:W-:Y:S05]  /*0bf0*/  BSYNC.RECONVERGENT B2 ;  /* 0x0000000000027941 */ /* 0x000fea0003800200 */
.L_x_15:
[----:B------:R-:W-:Y:S01]  /*0c00*/  IMAD R0, R28, 0x4, R0 ;  /* 0x000000041c007824 */ /* 0x000fe200078e0200 */
[----:B------:R-:W0:Y:S04]  /*0c10*/  LDS R24, [R24+0x10] ;  /* 0x0000100018187984 */ /* 0x000e280000000800 */
[----:B------:R-:W-:Y:S04]  /*0c20*/  LDS R18, [R0+0x20] ;  /* 0x0000200000127984 */ /* 0x000fe80000000800 */
[----:B------:R-:W1:Y:S01]  /*0c30*/  LDS R19, [R0+0x10] ;  /* 0x0000100000137984 */ /* 0x000e620000000800 */
[----:B0-----:R-:W-:Y:S01]  /*0c40*/  IADD3 R21, PT, PT, R24, R5, R22 ;  /* 0x0000000518157210 */ /* 0x001fe20007ffe016 */
[----:B------:R-:W-:-:S04]  /*0c50*/  IMAD.WIDE R22, R23, 0x4, R14 ;  /* 0x0000000417167825 */ /* 0x000fc800078e020e */
[----:B------:R-:W-:Y:S01]  /*0c60*/  IMAD.WIDE R20, R21, 0x4, R14 ;  /* 0x0000000415147825 */ /* 0x000fe200078e020e */
[----:B------:R0:W-:Y:S01]  /*0c70*/  STG.E desc[UR6][R22.64], R2 ;  /* 0x0000000216007986 */ /* 0x0001e2000c101906 */
[----:B-1----:R-:W-:Y:S02]  /*0c80*/  IADD3 R19, PT, PT, R19, R5, R18 ;  /* 0x0000000513137210 */ /* 0x002fe40007ffe012 */
[----:B------:R-:W-:Y:S01]  /*0c90*/  VIADD R29, R18, 0x1 ;  /* 0x00000001121d7836 */ /* 0x000fe20000000000 */
[----:B------:R0:W-:Y:S02]  /*0ca0*/  STG.E desc[UR6][R20.64], R27 ;  /* 0x0000001b14007986 */ /* 0x0001e4000c101906 */
[----:B------:R-:W-:Y:S02]  /*0cb0*/  IMAD.WIDE R18, R19, 0x4, R14 ;  /* 0x0000000413127825 */ /* 0x000fe400078e020e */
[----:B------:R0:W-:Y:S04]  /*0cc0*/  STS [R0+0x20], R29 ;  /* 0x0000201d00007388 */ /* 0x0001e80000000800 */
[----:B------:R0:W-:Y:S02]  /*0cd0*/  STG.E desc[UR6][R18.64], R25 ;  /* 0x0000001912007986 */ /* 0x0001e4000c101906 */
.L_x_8:
[----:B------:R-:W-:Y:S05]  /*0ce0*/  BSYNC.RECONVERGENT B0 ;  /* 0x0000000000007941 */ /* 0x000fea0003800200 */
.L_x_7:
[----:B------:R-:W-:Y:S01]  /*0cf0*/  VIADD R3, R3, 0x4 ;  /* 0x0000000403037836 */ /* 0x000fe20000000000 */
[----:B------:R-:W-:Y:S06]  /*0d00*/  @P2 BRA `(.L_x_17) ;  /* 0xfffffff800342947 */ /* 0x000fec000383ffff */
.L_x_6:
[----:B------:R-:W-:Y:S05]  /*0d10*/  BSYNC.RECONVERGENT B1 ;  /* 0x0000000000017941 */ /* 0x000fea0003800200 */
.L_x_5:
[----:B------:R-:W-:-:S13]  /*0d20*/  ISETP.NE.AND P0, PT, R9, RZ, PT ;  /* 0x000000ff0900720c */ /* 0x000fda0003f05270 */
[----:B------:R-:W-:Y:S05]  /*0d30*/  @!P0 EXIT ;  /* 0x000000000000894d */ /* 0x000fea0003800000 */
[----:B0-----:R-:W0:Y:S01]  /*0d40*/  LDC.64 R2, c[0x0][0x380] ;  /* 0x0000e000ff027b82 */ /* 0x001e220000000a00 */
[----:B------:R-:W1:Y:S01]  /*0d50*/  LDCU UR4, c[0x0][0x3a0] ;  /* 0x00007400ff0477ac */ /* 0x000e620008000800 */
[----:B------:R-:W-:Y:S01]  /*0d60*/  ISETP.NE.AND P1, PT, R26, RZ, PT ;  /* 0x000000ff1a00720c */ /* 0x000fe20003f25270 */
[----:B------:R-:W-:Y:S01]  /*0d70*/  IMAD.MOV R9, RZ, RZ, -R9 ;  /* 0x000000ffff097224 */ /* 0x000fe200078e0a09 */
[----:B------:R-:W0:Y:S04]  /*0d80*/  LDCU UR8, c[0x0][0x3a0] ;  /* 0x00007400ff0877ac */ /* 0x000e280008000800 */
[----:B--2---:R-:W2:Y:S08]  /*0d90*/  LDC.64 R4, c[0x0][0x388] ;  /* 0x0000e200ff047b82 */ /* 0x004eb00000000a00 */
[----:B---3--:R-:W3:Y:S01]  /*0da0*/  LDC.64 R10, c[0x0][0x390] ;  /* 0x0000e400ff0a7b82 */ /* 0x008ee20000000a00 */
[----:B-1----:R-:W-:-:S07]  /*0db0*/  IADD3 R15, PT, PT, R8, UR4, RZ ;  /* 0x00000004080f7c10 */ /* 0x002fce000fffe0ff */
[----:B----4-:R-:W1:Y:S02]  /*0dc0*/  LDC.64 R12, c[0x0][0x398] ;  /* 0x0000e600ff0c7b82 */ /* 0x010e640000000a00 */
.L_x_22:
[----:B------:R-:W-:Y:S01]  /*0dd0*/  VIADD R9, R9, 0x1 ;  /* 0x0000000109097836 */ /* 0x000fe20000000000 */
[----:B------:R-:W-:Y:S04]  /*0de0*/  BSSY.RECONVERGENT B0, `(.L_x_18) ;  /* 0x0000021000007945 */ /* 0x000fe80003800200 */
[----:B------:R-:W-:Y:S01]  /*0df0*/  ISETP.NE.AND P2, PT, R9, RZ, PT ;  /* 0x000000ff0900720c */ /* 0x000fe20003f45270 */
[----:B----4-:R-:W-:-:S12]  /*0e00*/  @P1 BRA `(.L_x_19) ;  /* 0x0000000000781947 */ /* 0x010fd80003800000 */
[----:B---3--:R-:W-:-:S05]  /*0e10*/  IMAD.WIDE R16, R15, 0x4, R10 ;  /* 0x000000040f107825 */ /* 0x008fca00078e020a */
[----:B------:R-:W0:Y:S02]  /*0e20*/  LDG.E.CONSTANT R23, desc[UR6][R16.64] ;  /* 0x0000000610177981 */ /* 0x000e24000c1e9900 */
[----:B0-----:R-:W-:-:S04]  /*0e30*/  IMAD.WIDE R18, R23, 0x4, R2 ;  /* 0x0000000417127825 */ /* 0x001fc800078e0202 */
[----:B--2---:R-:W-:Y:S02]  /*0e40*/  IMAD.WIDE R20, R23, 0x4, R4 ;  /* 0x0000000417147825 */ /* 0x004fe400078e0204 */
[----:B------:R-:W2:Y:S04]  /*0e50*/  LDG.E.CONSTANT R18, desc[UR6][R18.64] ;  /* 0x0000000612127981 */ /* 0x000ea8000c1e9900 */
[----:B------:R-:W3:Y:S01]  /*0e60*/  LDG.E.CONSTANT R21, desc[UR6][R20.64] ;  /* 0x0000000614157981 */ /* 0x000ee2000c1e9900 */
[----:B------:R-:W-:Y:S01]  /*0e70*/  BSSY.RECONVERGENT B1, `(.L_x_20) ;  /* 0x000000c000017945 */ /* 0x000fe20003800200 */
[----:B------:R-:W-:Y:S01]  /*0e80*/  IMAD.MOV.U32 R0, RZ, RZ, RZ ;  /* 0x000000ffff007224 */ /* 0x000fe200078e00ff */
[----:B--2---:R-:W-:Y:S02]  /*0e90*/  FSETP.LT.AND P3, PT, R18, R7, PT ;  /* 0x000000071200720b */ /* 0x004fe40003f61000 */
[----:B---3--:R-:W-:-:S13]  /*0ea0*/  FSETP.GE.AND P0, PT, R21, R6, PT ;  /* 0x000000061500720b */ /* 0x008fda0003f06000 */
        /* <DEDUP_REMOVED lines=8> */
.L_x_21:
[----:B------:R-:W-:Y:S05]  /*0f30*/  BSYNC.RECONVERGENT B1 ;  /* 0x0000000000017941 */ /* 0x000fea0003800200 */
.L_x_20:
[----:B------:R-:W0:Y:S01]  /*0f40*/  S2UR UR5, SR_CgaCtaId ;  /* 0x00000000000579c3 */ /* 0x000e220000008800 */
[----:B------:R-:W-:Y:S02]  /*0f50*/  UMOV UR4, 0x400 ;  /* 0x0000040000047882 */ /* 0x000fe40000000000 */
[----:B0-----:R-:W-:-:S06]  /*0f60*/  ULEA UR4, UR5, UR4, 0x18 ;  /* 0x0000000405047291 */ /* 0x001fcc000f8ec0ff */
[----:B------:R-:W-:-:S05]  /*0f70*/  LEA R0, R0, UR4, 0x2 ;  /* 0x0000000400007c11 */ /* 0x000fca000f8e10ff */
[----:B------:R-:W0:Y:S04]  /*0f80*/  LDS R8, [R0+0x20] ;  /* 0x0000200000087984 */ /* 0x000e280000000800 */
[----:B------:R-:W2:Y:S01]  /*0f90*/  LDS R17, [R0+0x10] ;  /* 0x0000100000117984 */ /* 0x000ea20000000800 */
[----:B0-----:R-:W-:Y:S01]  /*0fa0*/  VIADD R19, R8, 0x1 ;  /* 0x0000000108137836 */ /* 0x001fe20000000000 */
[----:B--2---:R-:W-:-:S04]  /*0fb0*/  IADD3 R17, PT, PT, R17, UR8, R8 ;  /* 0x0000000811117c10 */ /* 0x004fc8000fffe008 */
[----:B------:R4:W-:Y:S01]  /*0fc0*/  STS [R0+0x20], R19 ;  /* 0x0000201300007388 */ /* 0x0009e20000000800 */
[----:B-1----:R-:W-:-:S05]  /*0fd0*/  IMAD.WIDE R16, R17, 0x4, R12 ;  /* 0x0000000411107825 */ /* 0x002fca00078e020c */
[----:B------:R4:W-:Y:S02]  /*0fe0*/  STG.E desc[UR6][R16.64], R23 ;  /* 0x0000001710007986 */ /* 0x0009e4000c101906 */
.L_x_19:
[----:B0-----:R-:W-:Y:S05]  /*0ff0*/  BSYNC.RECONVERGENT B0 ;  /* 0x0000000000007941 */ /* 0x001fea0003800200 */
.L_x_18:
[----:B------:R-:W-:Y:S01]  /*1000*/  VIADD R15, R15, 0x1 ;  /* 0x000000010f0f7836 */ /* 0x000fe20000000000 */
[----:B------:R-:W-:Y:S06]  /*1010*/  @P2 BRA `(.L_x_22) ;  /* 0xfffffffc006c2947 */ /* 0x000fec000383ffff */
[----:B------:R-:W-:Y:S05]  /*1020*/  EXIT ;  /* 0x000000000000794d */ /* 0x000fea0003800000 */
.L_x_23:
[----:B------:R-:W-:-:S00]  /*1030*/  BRA `(.L_x_23) ;  /* 0xfffffffc00fc7947 */ /* 0x000fc0000383ffff */
[----:B------:R-:W-:-:S00]  /*1040*/  NOP ;  /* 0x0000000000007918 */ /* 0x000fc00000000000 */
        /* <DEDUP_REMOVED lines=11> */
.L_x_24:


//--------------------- .nv.shared.pack_quadrants_singleblock --------------------------
	.section	.nv.shared.pack_quadrants_singleblock,"aw",@nobits
	.sectionflags	@""
	.align	16
	.zero		1024


//--------------------- .nv.shared.reserved.0     --------------------------
	.section	.nv.shared.reserved.0,"aw",@nobits
	.weak		__nv_reservedSMEM_offset_0_alias
	.size		__nv_reservedSMEM_offset_0_alias, 0, 64
	.other		__nv_reservedSMEM_offset_0_alias,@"STO_CUDA_RESERVED_SHARED STV_DEFAULT"
__nv_reservedSMEM_offset_0_alias:
	.zero		0
	.zero		64


//--------------------- .nv.constant0.pack_quadrants_singleblock --------------------------
	.section	.nv.constant0.pack_quadrants_singleblock,"a",@progbits
	.sectionflags	@""
	.align	4
.nv.constant0.pack_quadrants_singleblock:
	.zero		952


//--------------------- SYMBOLS --------------------------

	.type		.nv.reservedSmem.offset0,@object
	.size		.nv.reservedSmem.offset0,0x4
	.type		.nv.reservedSmem.cap,@object
	.size		.nv.reservedSmem.cap,0x4
